//
// Generated by NVIDIA NVVM Compiler
//
// Compiler Build ID: CL-36424714
// Cuda compilation tools, release 13.0, V13.0.88
// Based on NVVM 20.0.0
//

.version 9.0
.target sm_100
.address_size 64

	// .globl	_Z3dotPfS_S_i
// _ZZ3dotPfS_S_iE5cache has been demoted

.visible .entry _Z3dotPfS_S_i(
	.param .u64 .ptr .align 1 _Z3dotPfS_S_i_param_0,
	.param .u64 .ptr .align 1 _Z3dotPfS_S_i_param_1,
	.param .u64 .ptr .align 1 _Z3dotPfS_S_i_param_2,
	.param .u32 _Z3dotPfS_S_i_param_3
)
{
	.reg .pred 	%p<12>;
	.reg .b32 	%r<14>;
	.reg .b32 	%f<35>;
	.reg .b64 	%rd<12>;
	// demoted variable
	.shared .align 4 .b8 _ZZ3dotPfS_S_iE5cache[1024];
	ld.param.u64 	%rd3, [_Z3dotPfS_S_i_param_0];
	ld.param.u64 	%rd4, [_Z3dotPfS_S_i_param_1];
	ld.param.u64 	%rd5, [_Z3dotPfS_S_i_param_2];
	ld.param.u32 	%r8, [_Z3dotPfS_S_i_param_3];
	mov.u32 	%r1, %ctaid.x;
	shl.b32 	%r9, %r1, 8;
	mov.u32 	%r2, %tid.x;
	add.s32 	%r13, %r9, %r2;
	setp.ge.u32 	%p1, %r13, %r8;
	mov.f32 	%f34, 0f00000000;
	@%p1 bra 	$L__BB0_3;
	mov.u32 	%r10, %nctaid.x;
	shl.b32 	%r4, %r10, 8;
	cvta.to.global.u64 	%rd1, %rd3;
	cvta.to.global.u64 	%rd2, %rd4;
	mov.f32 	%f34, 0f00000000;
$L__BB0_2:
	mul.wide.u32 	%rd6, %r13, 4;
	add.s64 	%rd7, %rd1, %rd6;
	ld.global.f32 	%f6, [%rd7];
	add.s64 	%rd8, %rd2, %rd6;
	ld.global.f32 	%f7, [%rd8];
	fma.rn.f32 	%f34, %f6, %f7, %f34;
	add.s32 	%r13, %r13, %r4;
	setp.lt.u32 	%p2, %r13, %r8;
	@%p2 bra 	$L__BB0_2;
$L__BB0_3:
	shl.b32 	%r11, %r2, 2;
	mov.u32 	%r12, _ZZ3dotPfS_S_iE5cache;
	add.s32 	%r7, %r12, %r11;
	st.shared.f32 	[%r7], %f34;
	bar.sync 	0;
	setp.gt.u32 	%p3, %r2, 127;
	@%p3 bra 	$L__BB0_5;
	ld.shared.f32 	%f8, [%r7+512];
	ld.shared.f32 	%f9, [%r7];
	add.f32 	%f10, %f8, %f9;
	st.shared.f32 	[%r7], %f10;
$L__BB0_5:
	bar.sync 	0;
	setp.gt.u32 	%p4, %r2, 63;
	@%p4 bra 	$L__BB0_7;
	ld.shared.f32 	%f11, [%r7+256];
	ld.shared.f32 	%f12, [%r7];
	add.f32 	%f13, %f11, %f12;
	st.shared.f32 	[%r7], %f13;
$L__BB0_7:
	bar.sync 	0;
	setp.gt.u32 	%p5, %r2, 31;
	@%p5 bra 	$L__BB0_9;
	ld.shared.f32 	%f14, [%r7+128];
	ld.shared.f32 	%f15, [%r7];
	add.f32 	%f16, %f14, %f15;
	st.shared.f32 	[%r7], %f16;
$L__BB0_9:
	bar.sync 	0;
	setp.gt.u32 	%p6, %r2, 15;
	@%p6 bra 	$L__BB0_11;
	ld.shared.f32 	%f17, [%r7+64];
	ld.shared.f32 	%f18, [%r7];
	add.f32 	%f19, %f17, %f18;
	st.shared.f32 	[%r7], %f19;
$L__BB0_11:
	bar.sync 	0;
	setp.gt.u32 	%p7, %r2, 7;
	@%p7 bra 	$L__BB0_13;
	ld.shared.f32 	%f20, [%r7+32];
	ld.shared.f32 	%f21, [%r7];
	add.f32 	%f22, %f20, %f21;
	st.shared.f32 	[%r7], %f22;
$L__BB0_13:
	bar.sync 	0;
	setp.gt.u32 	%p8, %r2, 3;
	@%p8 bra 	$L__BB0_15;
	ld.shared.f32 	%f23, [%r7+16];
	ld.shared.f32 	%f24, [%r7];
	add.f32 	%f25, %f23, %f24;
	st.shared.f32 	[%r7], %f25;
$L__BB0_15:
	bar.sync 	0;
	setp.gt.u32 	%p9, %r2, 1;
	@%p9 bra 	$L__BB0_17;
	ld.shared.f32 	%f26, [%r7+8];
	ld.shared.f32 	%f27, [%r7];
	add.f32 	%f28, %f26, %f27;
	st.shared.f32 	[%r7], %f28;
$L__BB0_17:
	bar.sync 	0;
	setp.ne.s32 	%p10, %r2, 0;
	@%p10 bra 	$L__BB0_19;
	ld.shared.f32 	%f29, [_ZZ3dotPfS_S_iE5cache+4];
	ld.shared.f32 	%f30, [%r7];
	add.f32 	%f31, %f29, %f30;
	st.shared.f32 	[%r7], %f31;
$L__BB0_19:
	setp.ne.s32 	%p11, %r2, 0;
	bar.sync 	0;
	@%p11 bra 	$L__BB0_21;
	ld.shared.f32 	%f32, [_ZZ3dotPfS_S_iE5cache];
	cvta.to.global.u64 	%rd9, %rd5;
	mul.wide.u32 	%rd10, %r1, 4;
	add.s64 	%rd11, %rd9, %rd10;
	st.global.f32 	[%rd11], %f32;
$L__BB0_21:
	ret;

}


// ===== COMPILED SASS (sm_100) =====

	.target	sm_100

	.elftype	@"ET_EXEC"


//--------------------- .note.nv.tkinfo           --------------------------
	.section	.note.nv.tkinfo,"",@"SHT_NOTE"
	.sectionflags	@"SHF_NOTE_NV_TKINFO"
	.tkinfo
        /*0018*/ 	.word	0x00000002
        /*0030*/ 	.string	""
        /*0030*/ 	.string	"ptxas"
        /*0030*/ 	.string	"Cuda compilation tools, release 13.0, V13.0.88"
        /*0030*/ 	.string	"Build cuda_13.0.r13.0/compiler.36424714_0"
        /*0030*/ 	.string	"-arch sm_100 -m 64 "



//--------------------- .note.nv.cuinfo           --------------------------
	.section	.note.nv.cuinfo,"",@"SHT_NOTE"
	.sectionflags	@"SHF_NOTE_NV_CUINFO"
        /*0018*/ 	.short	0x0002
        /*001a*/ 	.short	0x0064
        /*001c*/ 	.short	0x0082
	.zero		2


//--------------------- .nv.info                  --------------------------
	.section	.nv.info,"",@"SHT_CUDA_INFO"
	.align	4


	//----- nvinfo : EIATTR_REGCOUNT
	.align		4
        /*0000*/ 	.byte	0x04, 0x2f
        /*0002*/ 	.short	(.L_1 - .L_0)
	.align		4
.L_0:
        /*0004*/ 	.word	index@(_Z3dotPfS_S_i)
        /*0008*/ 	.word	0x00000010


	//----- nvinfo : EIATTR_FRAME_SIZE
	.align		4
.L_1:
        /*000c*/ 	.byte	0x04, 0x11
        /*000e*/ 	.short	(.L_3 - .L_2)
	.align		4
.L_2:
        /*0010*/ 	.word	index@(_Z3dotPfS_S_i)
        /*0014*/ 	.word	0x00000000


	//----- nvinfo : EIATTR_MIN_STACK_SIZE
	.align		4
.L_3:
        /*0018*/ 	.byte	0x04, 0x12
        /*001a*/ 	.short	(.L_5 - .L_4)
	.align		4
.L_4:
        /*001c*/ 	.word	index@(_Z3dotPfS_S_i)
        /*0020*/ 	.word	0x00000000
.L_5:


//--------------------- .nv.compat                --------------------------
	.section	.nv.compat,"",@"SHT_CUDA_COMPAT_INFO"
	.align	4
        /*0000*/ 	.byte	0x02, 0x09, 0x00, 0x00, 0x02, 0x02, 0x01, 0x00, 0x02, 0x05, 0x05, 0x00, 0x03, 0x07, 0x01, 0x01
        /*0010*/ 	.byte	0x02, 0x03, 0x00, 0x00, 0x02, 0x06, 0x01, 0x00, 0x04, 0x0b, 0x08, 0x00, 0x09, 0x00, 0x00, 0x00
        /*0020*/ 	.byte	0x00, 0x00, 0x00, 0x00


//--------------------- .nv.info._Z3dotPfS_S_i    --------------------------
	.section	.nv.info._Z3dotPfS_S_i,"",@"SHT_CUDA_INFO"
	.sectionflags	@""
	.align	4


	//----- nvinfo : EIATTR_CUDA_API_VERSION
	.align		4
        /*0000*/ 	.byte	0x04, 0x37
        /*0002*/ 	.short	(.L_7 - .L_6)
.L_6:
        /*0004*/ 	.word	0x00000082


	//----- nvinfo : EIATTR_KPARAM_INFO
	.align		4
.L_7:
        /*0008*/ 	.byte	0x04, 0x17
        /*000a*/ 	.short	(.L_9 - .L_8)
.L_8:
        /*000c*/ 	.word	0x00000000
        /*0010*/ 	.short	0x0003
        /*0012*/ 	.short	0x0018
        /*0014*/ 	.byte	0x00, 0xf0, 0x11, 0x00


	//----- nvinfo : EIATTR_KPARAM_INFO
	.align		4
.L_9:
        /*0018*/ 	.byte	0x04, 0x17
        /*001a*/ 	.short	(.L_11 - .L_10)
.L_10:
        /*001c*/ 	.word	0x00000000
        /*0020*/ 	.short	0x0002
        /*0022*/ 	.short	0x0010
        /*0024*/ 	.byte	0x00, 0xf5, 0x21, 0x00


	//----- nvinfo : EIATTR_KPARAM_INFO
	.align		4
.L_11:
        /*0028*/ 	.byte	0x04, 0x17
        /*002a*/ 	.short	(.L_13 - .L_12)
.L_12:
        /*002c*/ 	.word	0x00000000
        /*0030*/ 	.short	0x0001
        /*0032*/ 	.short	0x0008
        /*0034*/ 	.byte	0x00, 0xf5, 0x21, 0x00


	//----- nvinfo : EIATTR_KPARAM_INFO
	.align		4
.L_13:
        /*0038*/ 	.byte	0x04, 0x17
        /*003a*/ 	.short	(.L_15 - .L_14)
.L_14:
        /*003c*/ 	.word	0x00000000
        /*0040*/ 	.short	0x0000
        /*0042*/ 	.short	0x0000
        /*0044*/ 	.byte	0x00, 0xf5, 0x21, 0x00


	//----- nvinfo : EIATTR_SPARSE_MMA_MASK
	.align		4
.L_15:
        /*0048*/ 	.byte	0x03, 0x50
        /*004a*/ 	.short	0x0000


	//----- nvinfo : EIATTR_MAXREG_COUNT
	.align		4
        /*004c*/ 	.byte	0x03, 0x1b
        /*004e*/ 	.short	0x00ff


	//----- nvinfo : EIATTR_NUM_BARRIERS
	.align		4
        /*0050*/ 	.byte	0x02, 0x4c
        /*0052*/ 	.byte	0x01
	.zero		1


	//----- nvinfo : EIATTR_MERCURY_ISA_VERSION
	.align		4
        /*0054*/ 	.byte	0x03, 0x5f
        /*0056*/ 	.short	0x0101


	//----- nvinfo : EIATTR_VRC_CTA_INIT_COUNT
	.align		4
        /*0058*/ 	.byte	0x02, 0x4a
	.zero		1
	.zero		1


	//----- nvinfo : EIATTR_EXIT_INSTR_OFFSETS
	.align		4
        /*005c*/ 	.byte	0x04, 0x1c
        /*005e*/ 	.short	(.L_17 - .L_16)


	//   ....[0]....
.L_16:
        /*0060*/ 	.word	0x000004d0


	//   ....[1]....
        /*0064*/ 	.word	0x00000520


	//----- nvinfo : EIATTR_CRS_STACK_SIZE
	.align		4
.L_17:
        /*0068*/ 	.byte	0x04, 0x1e
        /*006a*/ 	.short	(.L_19 - .L_18)
.L_18:
        /*006c*/ 	.word	0x00000000


	//----- nvinfo : EIATTR_CBANK_PARAM_SIZE
	.align		4
.L_19:
        /*0070*/ 	.byte	0x03, 0x19
        /*0072*/ 	.short	0x001c


	//----- nvinfo : EIATTR_PARAM_CBANK
	.align		4
        /*0074*/ 	.byte	0x04, 0x0a
        /*0076*/ 	.short	(.L_21 - .L_20)
	.align		4
.L_20:
        /*0078*/ 	.word	index@(.nv.constant0._Z3dotPfS_S_i)
        /*007c*/ 	.short	0x0380
        /*007e*/ 	.short	0x001c


	//----- nvinfo : EIATTR_SW_WAR
	.align		4
.L_21:
        /*0080*/ 	.byte	0x04, 0x36
        /*0082*/ 	.short	(.L_23 - .L_22)
.L_22:
        /*0084*/ 	.word	0x00000008
.L_23:


//--------------------- .nv.callgraph             --------------------------
	.section	.nv.callgraph,"",@"SHT_CUDA_CALLGRAPH"
	.align	4
	.sectionentsize	8
	.align		4
        /*0000*/ 	.word	0x00000000
	.align		4
        /*0004*/ 	.word	0xffffffff
	.align		4
        /*0008*/ 	.word	0x00000000
	.align		4
        /*000c*/ 	.word	0xfffffffe
	.align		4
        /*0010*/ 	.word	0x00000000
	.align		4
        /*0014*/ 	.word	0xfffffffd
	.align		4
        /*0018*/ 	.word	0x00000000
	.align		4
        /*001c*/ 	.word	0xfffffffc


//--------------------- .text._Z3dotPfS_S_i       --------------------------
	.section	.text._Z3dotPfS_S_i,"ax",@progbits
	.align	128
        .global         _Z3dotPfS_S_i
        .type           _Z3dotPfS_S_i,@function
        .size           _Z3dotPfS_S_i,(.L_x_4 - _Z3dotPfS_S_i)
        .other          _Z3dotPfS_S_i,@"STO_CUDA_ENTRY STV_DEFAULT"
_Z3dotPfS_S_i:
.text._Z3dotPfS_S_i:
[----:B------:R-:W-:Y:S01]  /*0000*/  LDC R1, c[0x0][0x37c] ;  /* 0x0000df00ff017b82 */ /* 0x000fe20000000800 */
[----:B------:R-:W0:Y:S01]  /*0010*/  S2R R0, SR_CTAID.X ;  /* 0x0000000000007919 */ /* 0x000e220000002500 */
[----:B------:R-:W1:Y:S01]  /*0020*/  LDCU UR8, c[0x0][0x398] ;  /* 0x00007300ff0877ac */ /* 0x000e620008000800 */
[----:B------:R-:W-:Y:S01]  /*0030*/  BSSY.RECONVERGENT B0, `(.L_x_0) ;  /* 0x0000013000007945 */ /* 0x000fe20003800200 */
[----:B------:R-:W-:Y:S01]  /*0040*/  HFMA2 R12, -RZ, RZ, 0, 0 ;  /* 0x00000000ff0c7431 */ /* 0x000fe200000001ff */
[----:B------:R-:W0:Y:S01]  /*0050*/  S2R R3, SR_TID.X ;  /* 0x0000000000037919 */ /* 0x000e220000002100 */
[----:B------:R-:W2:Y:S01]  /*0060*/  LDCU.64 UR6, c[0x0][0x358] ;  /* 0x00006b00ff0677ac */ /* 0x000ea20008000a00 */
[----:B0-----:R-:W-:-:S04]  /*0070*/  LEA R2, R0, R3, 0x8 ;  /* 0x0000000300027211 */ /* 0x001fc800078e40ff */
[----:B-1----:R-:W-:-:S13]  /*0080*/  ISETP.GE.U32.AND P0, PT, R2, UR8, PT ;  /* 0x0000000802007c0c */ /* 0x002fda000bf06070 */
[----:B--2---:R-:W-:Y:S05]  /*0090*/  @P0 BRA `(.L_x_1) ;  /* 0x0000000000300947 */ /* 0x004fea0003800000 */
[----:B------:R-:W0:Y:S01]  /*00a0*/  LDC R13, c[0x0][0x370] ;  /* 0x0000dc00ff0d7b82 */ /* 0x000e220000000800 */
[----:B------:R-:W-:-:S07]  /*00b0*/  MOV R12, RZ ;  /* 0x000000ff000c7202 */ /* 0x000fce0000000f00 */
[----:B------:R-:W1:Y:S08]  /*00c0*/  LDC.64 R8, c[0x0][0x380] ;  /* 0x0000e000ff087b82 */ /* 0x000e700000000a00 */
[----:B------:R-:W2:Y:S02]  /*00d0*/  LDC.64 R10, c[0x0][0x388] ;  /* 0x0000e200ff0a7b82 */ /* 0x000ea40000000a00 */
.L_x_2:
[----:B-1----:R-:W-:-:S04]  /*00e0*/  IMAD.WIDE.U32 R4, R2, 0x4, R8 ;  /* 0x0000000402047825 */ /* 0x002fc800078e0008 */
[----:B--2---:R-:W-:Y:S02]  /*00f0*/  IMAD.WIDE.U32 R6, R2, 0x4, R10 ;  /* 0x0000000402067825 */ /* 0x004fe400078e000a */
[----:B------:R-:W2:Y:S04]  /*0100*/  LDG.E R5, desc[UR6][R4.64] ;  /* 0x0000000604057981 */ /* 0x000ea8000c1e1900 */
[----:B------:R-:W2:Y:S01]  /*0110*/  LDG.E R6, desc[UR6][R6.64] ;  /* 0x0000000606067981 */ /* 0x000ea2000c1e1900 */
[----:B0-----:R-:W-:-:S04]  /*0120*/  LEA R2, R13, R2, 0x8 ;  /* 0x000000020d027211 */ /* 0x001fc800078e40ff */
[----:B------:R-:W-:Y:S01]  /*0130*/  ISETP.GE.U32.AND P0, PT, R2, UR8, PT ;  /* 0x0000000802007c0c */ /* 0x000fe2000bf06070 */
[----:B--2---:R-:W-:-:S12]  /*0140*/  FFMA R12, R5, R6, R12 ;  /* 0x00000006050c7223 */ /* 0x004fd8000000000c */
[----:B------:R-:W-:Y:S05]  /*0150*/  @!P0 BRA `(.L_x_2) ;  /* 0xfffffffc00e08947 */ /* 0x000fea000383ffff */
.L_x_1:
[----:B------:R-:W-:Y:S05]  /*0160*/  BSYNC.RECONVERGENT B0 ;  /* 0x0000000000007941 */ /* 0x000fea0003800200 */
.L_x_0:
[----:B------:R-:W0:Y:S01]  /*0170*/  S2UR UR5, SR_CgaCtaId ;  /* 0x00000000000579c3 */ /* 0x000e220000008800 */
[----:B------:R-:W-:Y:S01]  /*0180*/  UMOV UR4, 0x400 ;  /* 0x0000040000047882 */ /* 0x000fe20000000000 */
[C---:B------:R-:W-:Y:S02]  /*0190*/  ISETP.GT.U32.AND P1, PT, R3.reuse, 0x7f, PT ;  /* 0x0000007f0300780c */ /* 0x040fe40003f24070 */
[----:B------:R-:W-:Y:S01]  /*01a0*/  ISETP.GT.U32.AND P0, PT, R3, 0x3f, PT ;  /* 0x0000003f0300780c */ /* 0x000fe20003f04070 */
[----:B0-----:R-:W-:-:S06]  /*01b0*/  ULEA UR4, UR5, UR4, 0x18 ;  /* 0x0000000405047291 */ /* 0x001fcc000f8ec0ff */
[----:B------:R-:W-:-:S05]  /*01c0*/  LEA R5, R3, UR4, 0x2 ;  /* 0x0000000403057c11 */ /* 0x000fca000f8e10ff */
[----:B------:R-:W-:Y:S01]  /*01d0*/  STS [R5], R12 ;  /* 0x0000000c05007388 */ /* 0x000fe20000000800 */
[----:B------:R-:W-:Y:S06]  /*01e0*/  BAR.SYNC.DEFER_BLOCKING 0x0 ;  /* 0x0000000000007b1d */ /* 0x000fec0000010000 */
[----:B------:R-:W-:Y:S04]  /*01f0*/  @!P1 LDS R2, [R5+0x200] ;  /* 0x0002000005029984 */ /* 0x000fe80000000800 */
[----:B------:R-:W0:Y:S02]  /*0200*/  @!P1 LDS R7, [R5] ;  /* 0x0000000005079984 */ /* 0x000e240000000800 */
[----:B0-----:R-:W-:-:S05]  /*0210*/  @!P1 FADD R2, R2, R7 ;  /* 0x0000000702029221 */ /* 0x001fca0000000000 */
[----:B------:R-:W-:Y:S01]  /*0220*/  @!P1 STS [R5], R2 ;  /* 0x0000000205009388 */ /* 0x000fe20000000800 */
[----:B------:R-:W-:Y:S01]  /*0230*/  BAR.SYNC.DEFER_BLOCKING 0x0 ;  /* 0x0000000000007b1d */ /* 0x000fe20000010000 */
[----:B------:R-:W-:-:S05]  /*0240*/  ISETP.GT.U32.AND P1, PT, R3, 0x1f, PT ;  /* 0x0000001f0300780c */ /* 0x000fca0003f24070 */
        /* <DEDUP_REMOVED lines=29> */
[----:B------:R-:W-:-:S05]  /*0420*/  ISETP.NE.AND P0, PT, R3, RZ, PT ;  /* 0x000000ff0300720c */ /* 0x000fca0003f05270 */
[----:B------:R-:W-:Y:S04]  /*0430*/  @!P1 LDS R2, [R5+0x8] ;  /* 0x0000080005029984 */ /* 0x000fe80000000800 */
[----:B------:R-:W0:Y:S02]  /*0440*/  @!P1 LDS R7, [R5] ;  /* 0x0000000005079984 */ /* 0x000e240000000800 */
[----:B0-----:R-:W-:-:S05]  /*0450*/  @!P1 FADD R2, R2, R7 ;  /* 0x0000000702029221 */ /* 0x001fca0000000000 */
[----:B------:R-:W-:Y:S01]  /*0460*/  @!P1 STS [R5], R2 ;  /* 0x0000000205009388 */ /* 0x000fe20000000800 */
[----:B------:R-:W-:Y:S06]  /*0470*/  BAR.SYNC.DEFER_BLOCKING 0x0 ;  /* 0x0000000000007b1d */ /* 0x000fec0000010000 */
[----:B------:R-:W-:Y:S04]  /*0480*/  @!P0 LDS R3, [UR4+0x4] ;  /* 0x00000404ff038984 */ /* 0x000fe80008000800 */
[----:B------:R-:W0:Y:S02]  /*0490*/  @!P0 LDS R4, [R5] ;  /* 0x0000000005048984 */ /* 0x000e240000000800 */
[----:B0-----:R-:W-:-:S05]  /*04a0*/  @!P0 FADD R4, R3, R4 ;  /* 0x0000000403048221 */ /* 0x001fca0000000000 */
[----:B------:R0:W-:Y:S01]  /*04b0*/  @!P0 STS [R5], R4 ;  /* 0x0000000405008388 */ /* 0x0001e20000000800 */
[----:B------:R-:W-:Y:S06]  /*04c0*/  BAR.SYNC.DEFER_BLOCKING 0x0 ;  /* 0x0000000000007b1d */ /* 0x000fec0000010000 */
[----:B------:R-:W-:Y:S05]  /*04d0*/  @P0 EXIT ;  /* 0x000000000000094d */ /* 0x000fea0003800000 */
[----:B0-----:R-:W0:Y:S01]  /*04e0*/  LDS R5, [UR4] ;  /* 0x00000004ff057984 */ /* 0x001e220008000800 */
[----:B------:R-:W1:Y:S02]  /*04f0*/  LDC.64 R2, c[0x0][0x390] ;  /* 0x0000e400ff027b82 */ /* 0x000e640000000a00 */
[----:B-1----:R-:W-:-:S05]  /*0500*/  IMAD.WIDE.U32 R2, R0, 0x4, R2 ;  /* 0x0000000400027825 */ /* 0x002fca00078e0002 */
[----:B0-----:R-:W-:Y:S01]  /*0510*/  STG.E desc[UR6][R2.64], R5 ;  /* 0x0000000502007986 */ /* 0x001fe2000c101906 */
[----:B------:R-:W-:Y:S05]  /*0520*/  EXIT ;  /* 0x000000000000794d */ /* 0x000fea0003800000 */
.L_x_3:
[----:B------:R-:W-:-:S00]  /*0530*/  BRA `(.L_x_3) ;  /* 0xfffffffc00fc7947 */ /* 0x000fc0000383ffff */
[----:B------:R-:W-:-:S00]  /*0540*/  NOP ;  /* 0x0000000000007918 */ /* 0x000fc00000000000 */
        /* <DEDUP_REMOVED lines=11> */
.L_x_4:


//--------------------- .nv.shared._Z3dotPfS_S_i  --------------------------
	.section	.nv.shared._Z3dotPfS_S_i,"aw",@nobits
	.sectionflags	@""
	.align	4
.nv.shared._Z3dotPfS_S_i:
	.zero		2048


//--------------------- .nv.shared.reserved.0     --------------------------
	.section	.nv.shared.reserved.0,"aw",@nobits
	.weak		__nv_reservedSMEM_offset_0_alias
	.size		__nv_reservedSMEM_offset_0_alias, 0, 64
	.other		__nv_reservedSMEM_offset_0_alias,@"STO_CUDA_RESERVED_SHARED STV_DEFAULT"
__nv_reservedSMEM_offset_0_alias:
	.zero		0
	.zero		64


//--------------------- .nv.constant0._Z3dotPfS_S_i --------------------------
	.section	.nv.constant0._Z3dotPfS_S_i,"a",@progbits
	.sectionflags	@""
	.align	4
.nv.constant0._Z3dotPfS_S_i:
	.zero		924


//--------------------- SYMBOLS --------------------------

	.type		.nv.reservedSmem.offset0,@object
	.size		.nv.reservedSmem.offset0,0x4
	.type		.nv.reservedSmem.cap,@object
	.size		.nv.reservedSmem.cap,0x4
